//
// Generated by NVIDIA NVVM Compiler
//
// Compiler Build ID: CL-36424714
// Cuda compilation tools, release 13.0, V13.0.88
// Based on NVVM 20.0.0
//

.version 9.0
.target sm_100
.address_size 64

	// .globl	_Z4ReLUPfS_i

.visible .entry _Z4ReLUPfS_i(
	.param .u64 .ptr .align 1 _Z4ReLUPfS_i_param_0,
	.param .u64 .ptr .align 1 _Z4ReLUPfS_i_param_1,
	.param .u32 _Z4ReLUPfS_i_param_2
)
{
	.reg .pred 	%p<2>;
	.reg .b32 	%r<6>;
	.reg .b32 	%f<3>;
	.reg .b64 	%rd<8>;

	ld.param.u64 	%rd1, [_Z4ReLUPfS_i_param_0];
	ld.param.u64 	%rd2, [_Z4ReLUPfS_i_param_1];
	ld.param.u32 	%r2, [_Z4ReLUPfS_i_param_2];
	mov.u32 	%r3, %ctaid.x;
	mov.u32 	%r4, %ntid.x;
	mov.u32 	%r5, %tid.x;
	mad.lo.s32 	%r1, %r3, %r4, %r5;
	setp.ge.s32 	%p1, %r1, %r2;
	@%p1 bra 	$L__BB0_2;
	cvta.to.global.u64 	%rd3, %rd2;
	cvta.to.global.u64 	%rd4, %rd1;
	mul.wide.s32 	%rd5, %r1, 4;
	add.s64 	%rd6, %rd4, %rd5;
	ld.global.f32 	%f1, [%rd6];
	max.f32 	%f2, %f1, 0f00000000;
	add.s64 	%rd7, %rd3, %rd5;
	st.global.f32 	[%rd7], %f2;
$L__BB0_2:
	ret;

}


// ===== COMPILED SASS (sm_100) =====

	.target	sm_100

	.elftype	@"ET_EXEC"


//--------------------- .note.nv.tkinfo           --------------------------
	.section	.note.nv.tkinfo,"",@"SHT_NOTE"
	.sectionflags	@"SHF_NOTE_NV_TKINFO"
	.tkinfo
        /*0018*/ 	.word	0x00000002
        /*0030*/ 	.string	""
        /*0030*/ 	.string	"ptxas"
        /*0030*/ 	.string	"Cuda compilation tools, release 13.0, V13.0.88"
        /*0030*/ 	.string	"Build cuda_13.0.r13.0/compiler.36424714_0"
        /*0030*/ 	.string	"-arch sm_100 -m 64 "



//--------------------- .note.nv.cuinfo           --------------------------
	.section	.note.nv.cuinfo,"",@"SHT_NOTE"
	.sectionflags	@"SHF_NOTE_NV_CUINFO"
        /*0018*/ 	.short	0x0002
        /*001a*/ 	.short	0x0064
        /*001c*/ 	.short	0x0082
	.zero		2


//--------------------- .nv.info                  --------------------------
	.section	.nv.info,"",@"SHT_CUDA_INFO"
	.align	4


	//----- nvinfo : EIATTR_REGCOUNT
	.align		4
        /*0000*/ 	.byte	0x04, 0x2f
        /*0002*/ 	.short	(.L_1 - .L_0)
	.align		4
.L_0:
        /*0004*/ 	.word	index@(_Z4ReLUPfS_i)
        /*0008*/ 	.word	0x0000000a


	//----- nvinfo : EIATTR_FRAME_SIZE
	.align		4
.L_1:
        /*000c*/ 	.byte	0x04, 0x11
        /*000e*/ 	.short	(.L_3 - .L_2)
	.align		4
.L_2:
        /*0010*/ 	.word	index@(_Z4ReLUPfS_i)
        /*0014*/ 	.word	0x00000000


	//----- nvinfo : EIATTR_MIN_STACK_SIZE
	.align		4
.L_3:
        /*0018*/ 	.byte	0x04, 0x12
        /*001a*/ 	.short	(.L_5 - .L_4)
	.align		4
.L_4:
        /*001c*/ 	.word	index@(_Z4ReLUPfS_i)
        /*0020*/ 	.word	0x00000000
.L_5:


//--------------------- .nv.compat                --------------------------
	.section	.nv.compat,"",@"SHT_CUDA_COMPAT_INFO"
	.align	4
        /*0000*/ 	.byte	0x02, 0x09, 0x00, 0x00, 0x02, 0x02, 0x01, 0x00, 0x02, 0x05, 0x05, 0x00, 0x03, 0x07, 0x01, 0x01
        /*0010*/ 	.byte	0x02, 0x03, 0x00, 0x00, 0x02, 0x06, 0x01, 0x00, 0x04, 0x0b, 0x08, 0x00, 0x09, 0x00, 0x00, 0x00
        /*0020*/ 	.byte	0x00, 0x00, 0x00, 0x00


//--------------------- .nv.info._Z4ReLUPfS_i     --------------------------
	.section	.nv.info._Z4ReLUPfS_i,"",@"SHT_CUDA_INFO"
	.sectionflags	@""
	.align	4


	//----- nvinfo : EIATTR_CUDA_API_VERSION
	.align		4
        /*0000*/ 	.byte	0x04, 0x37
        /*0002*/ 	.short	(.L_7 - .L_6)
.L_6:
        /*0004*/ 	.word	0x00000082


	//----- nvinfo : EIATTR_KPARAM_INFO
	.align		4
.L_7:
        /*0008*/ 	.byte	0x04, 0x17
        /*000a*/ 	.short	(.L_9 - .L_8)
.L_8:
        /*000c*/ 	.word	0x00000000
        /*0010*/ 	.short	0x0002
        /*0012*/ 	.short	0x0010
        /*0014*/ 	.byte	0x00, 0xf0, 0x11, 0x00


	//----- nvinfo : EIATTR_KPARAM_INFO
	.align		4
.L_9:
        /*0018*/ 	.byte	0x04, 0x17
        /*001a*/ 	.short	(.L_11 - .L_10)
.L_10:
        /*001c*/ 	.word	0x00000000
        /*0020*/ 	.short	0x0001
        /*0022*/ 	.short	0x0008
        /*0024*/ 	.byte	0x00, 0xf5, 0x21, 0x00


	//----- nvinfo : EIATTR_KPARAM_INFO
	.align		4
.L_11:
        /*0028*/ 	.byte	0x04, 0x17
        /*002a*/ 	.short	(.L_13 - .L_12)
.L_12:
        /*002c*/ 	.word	0x00000000
        /*0030*/ 	.short	0x0000
        /*0032*/ 	.short	0x0000
        /*0034*/ 	.byte	0x00, 0xf5, 0x21, 0x00


	//----- nvinfo : EIATTR_SPARSE_MMA_MASK
	.align		4
.L_13:
        /*0038*/ 	.byte	0x03, 0x50
        /*003a*/ 	.short	0x0000


	//----- nvinfo : EIATTR_MAXREG_COUNT
	.align		4
        /*003c*/ 	.byte	0x03, 0x1b
        /*003e*/ 	.short	0x00ff


	//----- nvinfo : EIATTR_MERCURY_ISA_VERSION
	.align		4
        /*0040*/ 	.byte	0x03, 0x5f
        /*0042*/ 	.short	0x0101


	//----- nvinfo : EIATTR_VRC_CTA_INIT_COUNT
	.align		4
        /*0044*/ 	.byte	0x02, 0x4a
	.zero		1
	.zero		1


	//----- nvinfo : EIATTR_EXIT_INSTR_OFFSETS
	.align		4
        /*0048*/ 	.byte	0x04, 0x1c
        /*004a*/ 	.short	(.L_15 - .L_14)


	//   ....[0]....
.L_14:
        /*004c*/ 	.word	0x00000070


	//   ....[1]....
        /*0050*/ 	.word	0x00000100


	//----- nvinfo : EIATTR_CBANK_PARAM_SIZE
	.align		4
.L_15:
        /*0054*/ 	.byte	0x03, 0x19
        /*0056*/ 	.short	0x0014


	//----- nvinfo : EIATTR_PARAM_CBANK
	.align		4
        /*0058*/ 	.byte	0x04, 0x0a
        /*005a*/ 	.short	(.L_17 - .L_16)
	.align		4
.L_16:
        /*005c*/ 	.word	index@(.nv.constant0._Z4ReLUPfS_i)
        /*0060*/ 	.short	0x0380
        /*0062*/ 	.short	0x0014


	//----- nvinfo : EIATTR_SW_WAR
	.align		4
.L_17:
        /*0064*/ 	.byte	0x04, 0x36
        /*0066*/ 	.short	(.L_19 - .L_18)
.L_18:
        /*0068*/ 	.word	0x00000008
.L_19:


//--------------------- .nv.callgraph             --------------------------
	.section	.nv.callgraph,"",@"SHT_CUDA_CALLGRAPH"
	.align	4
	.sectionentsize	8
	.align		4
        /*0000*/ 	.word	0x00000000
	.align		4
        /*0004*/ 	.word	0xffffffff
	.align		4
        /*0008*/ 	.word	0x00000000
	.align		4
        /*000c*/ 	.word	0xfffffffe
	.align		4
        /*0010*/ 	.word	0x00000000
	.align		4
        /*0014*/ 	.word	0xfffffffd
	.align		4
        /*0018*/ 	.word	0x00000000
	.align		4
        /*001c*/ 	.word	0xfffffffc


//--------------------- .text._Z4ReLUPfS_i        --------------------------
	.section	.text._Z4ReLUPfS_i,"ax",@progbits
	.align	128
        .global         _Z4ReLUPfS_i
        .type           _Z4ReLUPfS_i,@function
        .size           _Z4ReLUPfS_i,(.L_x_1 - _Z4ReLUPfS_i)
        .other          _Z4ReLUPfS_i,@"STO_CUDA_ENTRY STV_DEFAULT"
_Z4ReLUPfS_i:
.text._Z4ReLUPfS_i:
[----:B------:R-:W-:Y:S01]  /*0000*/  LDC R1, c[0x0][0x37c] ;  /* 0x0000df00ff017b82 */ /* 0x000fe20000000800 */
[----:B------:R-:W0:Y:S07]  /*0010*/  S2R R0, SR_TID.X ;  /* 0x0000000000007919 */ /* 0x000e2e0000002100 */
[----:B------:R-:W0:Y:S01]  /*0020*/  S2UR UR4, SR_CTAID.X ;  /* 0x00000000000479c3 */ /* 0x000e220000002500 */
[----:B------:R-:W1:Y:S07]  /*0030*/  LDCU UR5, c[0x0][0x390] ;  /* 0x00007200ff0577ac */ /* 0x000e6e0008000800 */
[----:B------:R-:W0:Y:S02]  /*0040*/  LDC R7, c[0x0][0x360] ;  /* 0x0000d800ff077b82 */ /* 0x000e240000000800 */
[----:B0-----:R-:W-:-:S05]  /*0050*/  IMAD R7, R7, UR4, R0 ;  /* 0x0000000407077c24 */ /* 0x001fca000f8e0200 */
[----:B-1----:R-:W-:-:S13]  /*0060*/  ISETP.GE.AND P0, PT, R7, UR5, PT ;  /* 0x0000000507007c0c */ /* 0x002fda000bf06270 */
[----:B------:R-:W-:Y:S05]  /*0070*/  @P0 EXIT ;  /* 0x000000000000094d */ /* 0x000fea0003800000 */
[----:B------:R-:W0:Y:S01]  /*0080*/  LDC.64 R2, c[0x0][0x380] ;  /* 0x0000e000ff027b82 */ /* 0x000e220000000a00 */
[----:B------:R-:W1:Y:S07]  /*0090*/  LDCU.64 UR4, c[0x0][0x358] ;  /* 0x00006b00ff0477ac */ /* 0x000e6e0008000a00 */
[----:B------:R-:W2:Y:S01]  /*00a0*/  LDC.64 R4, c[0x0][0x388] ;  /* 0x0000e200ff047b82 */ /* 0x000ea20000000a00 */
[----:B0-----:R-:W-:-:S06]  /*00b0*/  IMAD.WIDE R2, R7, 0x4, R2 ;  /* 0x0000000407027825 */ /* 0x001fcc00078e0202 */
[----:B-1----:R-:W3:Y:S01]  /*00c0*/  LDG.E R2, desc[UR4][R2.64] ;  /* 0x0000000402027981 */ /* 0x002ee2000c1e1900 */
[----:B--2---:R-:W-:Y:S01]  /*00d0*/  IMAD.WIDE R4, R7, 0x4, R4 ;  /* 0x0000000407047825 */ /* 0x004fe200078e0204 */
[----:B---3--:R-:W-:-:S05]  /*00e0*/  FMNMX R7, RZ, R2, !PT ;  /* 0x00000002ff077209 */ /* 0x008fca0007800000 */
[----:B------:R-:W-:Y:S01]  /*00f0*/  STG.E desc[UR4][R4.64], R7 ;  /* 0x0000000704007986 */ /* 0x000fe2000c101904 */
[----:B------:R-:W-:Y:S05]  /*0100*/  EXIT ;  /* 0x000000000000794d */ /* 0x000fea0003800000 */
.L_x_0:
[----:B------:R-:W-:-:S00]  /*0110*/  BRA `(.L_x_0) ;  /* 0xfffffffc00fc7947 */ /* 0x000fc0000383ffff */
[----:B------:R-:W-:-:S00]  /*0120*/  NOP ;  /* 0x0000000000007918 */ /* 0x000fc00000000000 */
        /* <DEDUP_REMOVED lines=13> */
.L_x_1:


//--------------------- .nv.shared.reserved.0     --------------------------
	.section	.nv.shared.reserved.0,"aw",@nobits
	.weak		__nv_reservedSMEM_offset_0_alias
	.size		__nv_reservedSMEM_offset_0_alias, 0, 64
	.other		__nv_reservedSMEM_offset_0_alias,@"STO_CUDA_RESERVED_SHARED STV_DEFAULT"
__nv_reservedSMEM_offset_0_alias:
	.zero		0
	.zero		64


//--------------------- .nv.constant0._Z4ReLUPfS_i --------------------------
	.section	.nv.constant0._Z4ReLUPfS_i,"a",@progbits
	.sectionflags	@""
	.align	4
.nv.constant0._Z4ReLUPfS_i:
	.zero		916


//--------------------- SYMBOLS --------------------------

	.type		.nv.reservedSmem.offset0,@object
	.size		.nv.reservedSmem.offset0,0x4
